	.headerflags	@"EF_CUDA_TEXMODE_UNIFIED EF_CUDA_64BIT_ADDRESS EF_CUDA_ACCELERATORS EF_CUDA_SM90 EF_CUDA_VIRTUAL_SM(EF_CUDA_SM90)"
	.elftype	@"ET_EXEC"


//--------------------- .nv.info                  --------------------------
	.section	.nv.info,"",@"SHT_CUDA_INFO"
	.align	4


	//----- nvinfo : EIATTR_REGCOUNT
	.align		4
        /*0000*/ 	.byte	0x04, 0x2f
        /*0002*/ 	.short	(.L_1 - .L_0)
	.align		4
.L_0:
        /*0004*/ 	.word	index@(triton_poi_fused__unsafe_index_add_mul_sub_26)
        /*0008*/ 	.word	0x00000028


	//----- nvinfo : EIATTR_MIN_STACK_SIZE
	.align		4
.L_1:
        /*000c*/ 	.byte	0x04, 0x12
        /*000e*/ 	.short	(.L_3 - .L_2)
	.align		4
.L_2:
        /*0010*/ 	.word	index@(triton_poi_fused__unsafe_index_add_mul_sub_26)
        /*0014*/ 	.word	0x00000000


	//----- nvinfo : EIATTR_FRAME_SIZE
	.align		4
.L_3:
        /*0018*/ 	.byte	0x04, 0x11
        /*001a*/ 	.short	(.L_5 - .L_4)
	.align		4
.L_4:
        /*001c*/ 	.word	index@(triton_poi_fused__unsafe_index_add_mul_sub_26)
        /*0020*/ 	.word	0x00000000


	//----- nvinfo : EIATTR_MIN_STACK_SIZE
	.align		4
.L_5:
        /*0024*/ 	.byte	0x04, 0x12
        /*0026*/ 	.short	(.L_7 - .L_6)
	.align		4
.L_6:
        /*0028*/ 	.word	index@(triton_poi_fused__unsafe_index_add_mul_sub_26)
        /*002c*/ 	.word	0x00000000
.L_7:


//--------------------- .nv.info.triton_poi_fused__unsafe_index_add_mul_sub_26 --------------------------
	.section	.nv.info.triton_poi_fused__unsafe_index_add_mul_sub_26,"",@"SHT_CUDA_INFO"
	.sectionflags	@""
	.align	4


	//----- nvinfo : EIATTR_CUDA_API_VERSION
	.align		4
        /*0000*/ 	.byte	0x04, 0x37
        /*0002*/ 	.short	(.L_9 - .L_8)
.L_8:
        /*0004*/ 	.word	0x0000007c


	//----- nvinfo : EIATTR_KPARAM_INFO
	.align		4
.L_9:
        /*0008*/ 	.byte	0x04, 0x17
        /*000a*/ 	.short	(.L_11 - .L_10)
.L_10:
        /*000c*/ 	.word	0x00000000
        /*0010*/ 	.short	0x000a
        /*0012*/ 	.short	0x0050
        /*0014*/ 	.byte	0x00, 0xf0, 0x11, 0x00


	//----- nvinfo : EIATTR_KPARAM_INFO
	.align		4
.L_11:
        /*0018*/ 	.byte	0x04, 0x17
        /*001a*/ 	.short	(.L_13 - .L_12)
.L_12:
        /*001c*/ 	.word	0x00000000
        /*0020*/ 	.short	0x0009
        /*0022*/ 	.short	0x0048
        /*0024*/ 	.byte	0x00, 0xf4, 0x21, 0x00


	//----- nvinfo : EIATTR_KPARAM_INFO
	.align		4
.L_13:
        /*0028*/ 	.byte	0x04, 0x17
        /*002a*/ 	.short	(.L_15 - .L_14)
.L_14:
        /*002c*/ 	.word	0x00000000
        /*0030*/ 	.short	0x0008
        /*0032*/ 	.short	0x0040
        /*0034*/ 	.byte	0x00, 0xf4, 0x21, 0x00


	//----- nvinfo : EIATTR_KPARAM_INFO
	.align		4
.L_15:
        /*0038*/ 	.byte	0x04, 0x17
        /*003a*/ 	.short	(.L_17 - .L_16)
.L_16:
        /*003c*/ 	.word	0x00000000
        /*0040*/ 	.short	0x0007
        /*0042*/ 	.short	0x0038
        /*0044*/ 	.byte	0x00, 0xf4, 0x21, 0x00


	//----- nvinfo : EIATTR_KPARAM_INFO
	.align		4
.L_17:
        /*0048*/ 	.byte	0x04, 0x17
        /*004a*/ 	.short	(.L_19 - .L_18)
.L_18:
        /*004c*/ 	.word	0x00000000
        /*0050*/ 	.short	0x0006
        /*0052*/ 	.short	0x0030
        /*0054*/ 	.byte	0x00, 0xf4, 0x21, 0x00


	//----- nvinfo : EIATTR_KPARAM_INFO
	.align		4
.L_19:
        /*0058*/ 	.byte	0x04, 0x17
        /*005a*/ 	.short	(.L_21 - .L_20)
.L_20:
        /*005c*/ 	.word	0x00000000
        /*0060*/ 	.short	0x0005
        /*0062*/ 	.short	0x0028
        /*0064*/ 	.byte	0x00, 0xf4, 0x21, 0x00


	//----- nvinfo : EIATTR_KPARAM_INFO
	.align		4
.L_21:
        /*0068*/ 	.byte	0x04, 0x17
        /*006a*/ 	.short	(.L_23 - .L_22)
.L_22:
        /*006c*/ 	.word	0x00000000
        /*0070*/ 	.short	0x0004
        /*0072*/ 	.short	0x0020
        /*0074*/ 	.byte	0x00, 0xf4, 0x21, 0x00


	//----- nvinfo : EIATTR_KPARAM_INFO
	.align		4
.L_23:
        /*0078*/ 	.byte	0x04, 0x17
        /*007a*/ 	.short	(.L_25 - .L_24)
.L_24:
        /*007c*/ 	.word	0x00000000
        /*0080*/ 	.short	0x0003
        /*0082*/ 	.short	0x0018
        /*0084*/ 	.byte	0x00, 0xf4, 0x21, 0x00


	//----- nvinfo : EIATTR_KPARAM_INFO
	.align		4
.L_25:
        /*0088*/ 	.byte	0x04, 0x17
        /*008a*/ 	.short	(.L_27 - .L_26)
.L_26:
        /*008c*/ 	.word	0x00000000
        /*0090*/ 	.short	0x0002
        /*0092*/ 	.short	0x0010
        /*0094*/ 	.byte	0x00, 0xf4, 0x21, 0x00


	//----- nvinfo : EIATTR_KPARAM_INFO
	.align		4
.L_27:
        /*0098*/ 	.byte	0x04, 0x17
        /*009a*/ 	.short	(.L_29 - .L_28)
.L_28:
        /*009c*/ 	.word	0x00000000
        /*00a0*/ 	.short	0x0001
        /*00a2*/ 	.short	0x0008
        /*00a4*/ 	.byte	0x00, 0xf4, 0x21, 0x00


	//----- nvinfo : EIATTR_KPARAM_INFO
	.align		4
.L_29:
        /*00a8*/ 	.byte	0x04, 0x17
        /*00aa*/ 	.short	(.L_31 - .L_30)
.L_30:
        /*00ac*/ 	.word	0x00000000
        /*00b0*/ 	.short	0x0000
        /*00b2*/ 	.short	0x0000
        /*00b4*/ 	.byte	0x00, 0xf4, 0x21, 0x00


	//----- nvinfo : EIATTR_SPARSE_MMA_MASK
	.align		4
.L_31:
        /*00b8*/ 	.byte	0x03, 0x50
        /*00ba*/ 	.short	0x0000


	//----- nvinfo : EIATTR_MAXREG_COUNT
	.align		4
        /*00bc*/ 	.byte	0x03, 0x1b
        /*00be*/ 	.short	0x00ff


	//----- nvinfo : EIATTR_EXIT_INSTR_OFFSETS
	.align		4
        /*00c0*/ 	.byte	0x04, 0x1c
        /*00c2*/ 	.short	(.L_33 - .L_32)


	//   ....[0]....
.L_32:
        /*00c4*/ 	.word	0x00000a10


	//----- nvinfo : EIATTR_REQNTID
	.align		4
.L_33:
        /*00c8*/ 	.byte	0x04, 0x10
        /*00ca*/ 	.short	(.L_35 - .L_34)
.L_34:
        /*00cc*/ 	.word	0x00000100
        /*00d0*/ 	.word	0x00000001
        /*00d4*/ 	.word	0x00000001


	//----- nvinfo : EIATTR_CBANK_PARAM_SIZE
	.align		4
.L_35:
        /*00d8*/ 	.byte	0x03, 0x19
        /*00da*/ 	.short	0x0054


	//----- nvinfo : EIATTR_PARAM_CBANK
	.align		4
        /*00dc*/ 	.byte	0x04, 0x0a
        /*00de*/ 	.short	(.L_37 - .L_36)
	.align		4
.L_36:
        /*00e0*/ 	.word	index@(.nv.constant0.triton_poi_fused__unsafe_index_add_mul_sub_26)
        /*00e4*/ 	.short	0x0210
        /*00e6*/ 	.short	0x0054


	//----- nvinfo : EIATTR_SW_WAR
	.align		4
.L_37:
        /*00e8*/ 	.byte	0x04, 0x36
        /*00ea*/ 	.short	(.L_39 - .L_38)
.L_38:
        /*00ec*/ 	.word	0x00000008
.L_39:


//--------------------- .nv.callgraph             --------------------------
	.section	.nv.callgraph,"",@"SHT_CUDA_CALLGRAPH"
	.align	4
	.sectionentsize	8
	.align		4
        /*0000*/ 	.word	0x00000000
	.align		4
        /*0004*/ 	.word	0xffffffff
	.align		4
        /*0008*/ 	.word	0x00000000
	.align		4
        /*000c*/ 	.word	0xfffffffe
	.align		4
        /*0010*/ 	.word	0x00000000
	.align		4
        /*0014*/ 	.word	0xfffffffd
	.align		4
        /*0018*/ 	.word	0x00000000
	.align		4
        /*001c*/ 	.word	0xfffffffc


//--------------------- .text.triton_poi_fused__unsafe_index_add_mul_sub_26 --------------------------
	.section	.text.triton_poi_fused__unsafe_index_add_mul_sub_26,"ax",@progbits
	.align	128
        .global         triton_poi_fused__unsafe_index_add_mul_sub_26
        .type           triton_poi_fused__unsafe_index_add_mul_sub_26,@function
        .size           triton_poi_fused__unsafe_index_add_mul_sub_26,(.L_x_1 - triton_poi_fused__unsafe_index_add_mul_sub_26)
        .other          triton_poi_fused__unsafe_index_add_mul_sub_26,@"STO_CUDA_ENTRY STV_DEFAULT"
triton_poi_fused__unsafe_index_add_mul_sub_26:
.text.triton_poi_fused__unsafe_index_add_mul_sub_26:
[----:B------:R-:W-:Y:S01]  /*0000*/  LDC R1, c[0x0][0x28] ;  /* 0x00000a00ff017b82 */ /* 0x000fe20000000800 */
[----:B------:R-:W1:Y:S07]  /*0010*/  S2R R2, SR_TID.X ;  /* 0x0000000000027919 */ /* 0x000e6e0000002100 */
[----:B------:R-:W2:Y:S01]  /*0020*/  LDC.64 R6, c[0x0][0x210] ;  /* 0x00008400ff067b82 */ /* 0x000ea20000000a00 */
[----:B------:R-:W-:Y:S01]  /*0030*/  ULDC.64 UR4, c[0x0][0x208] ;  /* 0x0000820000047ab9 */ /* 0x000fe20000000a00 */
[----:B------:R-:W-:Y:S01]  /*0040*/  ULDC.64 UR6, c[0x0][0x220] ;  /* 0x0000880000067ab9 */ /* 0x000fe20000000a00 */
[----:B------:R-:W3:Y:S01]  /*0050*/  S2R R0, SR_CTAID.X ;  /* 0x0000000000007919 */ /* 0x000ee20000002500 */
[----:B------:R-:W-:-:S04]  /*0060*/  ULDC.64 UR8, c[0x0][0x238] ;  /* 0x00008e0000087ab9 */ /* 0x000fc80000000a00 */
[----:B------:R-:W4:Y:S08]  /*0070*/  LDC.64 R8, c[0x0][0x218] ;  /* 0x00008600ff087b82 */ /* 0x000f300000000a00 */
[----:B------:R-:W5:Y:S08]  /*0080*/  LDC.64 R12, c[0x0][0x228] ;  /* 0x00008a00ff0c7b82 */ /* 0x000f700000000a00 */
[----:B------:R-:W5:Y:S01]  /*0090*/  LDC.64 R16, c[0x0][0x240] ;  /* 0x00009000ff107b82 */ /* 0x000f620000000a00 */
[----:B-1----:R-:W-:-:S05]  /*00a0*/  IMAD.SHL.U32 R2, R2, 0x2, RZ ;  /* 0x0000000202027824 */ /* 0x002fca00078e00ff */
[----:B------:R-:W-:-:S05]  /*00b0*/  LOP3.LUT R3, R2, 0x1fe, RZ, 0xc0, !PT ;  /* 0x000001fe02037812 */ /* 0x000fca00078ec0ff */
[----:B---3--:R-:W-:-:S05]  /*00c0*/  IMAD R3, R0, 0x200, R3 ;  /* 0x0000020000037824 */ /* 0x008fca00078e0203 */
[----:B------:R-:W-:-:S04]  /*00d0*/  SHF.R.S32.HI R2, RZ, 0x1f, R3 ;  /* 0x0000001fff027819 */ /* 0x000fc80000011403 */
[----:B------:R-:W-:-:S04]  /*00e0*/  LEA.HI R2, R2, R3, RZ, 0x4 ;  /* 0x0000000302027211 */ /* 0x000fc800078f20ff */
[----:B------:R-:W-:Y:S02]  /*00f0*/  SHF.R.S32.HI R4, RZ, 0x4, R2 ;  /* 0x00000004ff047819 */ /* 0x000fe40000011402 */
[----:B------:R-:W-:Y:S02]  /*0100*/  LOP3.LUT R2, R2, 0xfffffff0, RZ, 0xc0, !PT ;  /* 0xfffffff002027812 */ /* 0x000fe400078ec0ff */
[----:B------:R-:W-:-:S03]  /*0110*/  LEA.HI R5, R4, R4, RZ, 0x4 ;  /* 0x0000000404057211 */ /* 0x000fc600078f20ff */
[----:B------:R-:W-:Y:S01]  /*0120*/  IMAD.IADD R2, R3, 0x1, -R2 ;  /* 0x0000000103027824 */ /* 0x000fe200078e0a02 */
[----:B------:R-:W-:-:S05]  /*0130*/  LOP3.LUT R5, R5, 0xfffffff0, RZ, 0xc0, !PT ;  /* 0xfffffff005057812 */ /* 0x000fca00078ec0ff */
[----:B------:R-:W-:-:S04]  /*0140*/  IMAD.IADD R4, R4, 0x1, -R5 ;  /* 0x0000000104047824 */ /* 0x000fc800078e0a05 */
[----:B--2---:R-:W-:-:S04]  /*0150*/  IMAD.WIDE R6, R4, 0x8, R6 ;  /* 0x0000000804067825 */ /* 0x004fc800078e0206 */
[C---:B----4-:R-:W-:Y:S02]  /*0160*/  IMAD.WIDE R8, R2.reuse, 0x8, R8 ;  /* 0x0000000802087825 */ /* 0x050fe400078e0208 */
[----:B------:R-:W2:Y:S04]  /*0170*/  LDG.E.EL.64 R6, desc[UR4][R6.64] ;  /* 0x0000000406067981 */ /* 0x000ea8000c2e1b00 */
[----:B------:R-:W3:Y:S01]  /*0180*/  LDG.E.EL.128 R8, desc[UR4][R8.64] ;  /* 0x0000000408087981 */ /* 0x000ee2000c2e1d00 */
[----:B-----5:R-:W-:-:S06]  /*0190*/  IMAD.WIDE R12, R2, 0x8, R12 ;  /* 0x00000008020c7825 */ /* 0x020fcc00078e020c */
[----:B------:R-:W4:Y:S01]  /*01a0*/  LDG.E.EL.128 R12, desc[UR4][R12.64] ;  /* 0x000000040c0c7981 */ /* 0x000f22000c2e1d00 */
[----:B0-----:R-:W-:-:S06]  /*01b0*/  IMAD.WIDE R16, R4, 0x8, R16 ;  /* 0x0000000804107825 */ /* 0x001fcc00078e0210 */
[----:B------:R-:W5:Y:S01]  /*01c0*/  LDG.E.EL.64 R16, desc[UR4][R16.64] ;  /* 0x0000000410107981 */ /* 0x000f62000c2e1b00 */
[----:B------:R-:W-:-:S04]  /*01d0*/  SHF.R.S32.HI R0, RZ, 0x16, R0 ;  /* 0x00000016ff007819 */ /* 0x000fc80000011400 */
[----:B------:R-:W-:-:S04]  /*01e0*/  SGXT R0, R0, 0x1 ;  /* 0x000000010000781a */ /* 0x000fc80000000200 */
[----:B------:R-:W-:-:S04]  /*01f0*/  LEA.HI R0, R0, R3, RZ, 0x8 ;  /* 0x0000000300007211 */ /* 0x000fc800078f40ff */
[----:B------:R-:W-:Y:S02]  /*0200*/  SHF.R.S32.HI R0, RZ, 0x8, R0 ;  /* 0x00000008ff007819 */ /* 0x000fe40000011400 */
[----:B--2---:R-:W-:-:S04]  /*0210*/  SHF.R.U32.HI R5, RZ, 0x1c, R7 ;  /* 0x0000001cff057819 */ /* 0x004fc80000011607 */
[----:B------:R-:W-:Y:S02]  /*0220*/  LOP3.LUT R5, R5, 0x8, RZ, 0xc0, !PT ;  /* 0x0000000805057812 */ /* 0x000fe400078ec0ff */
[----:B---3--:R-:W-:Y:S02]  /*0230*/  SHF.R.U32.HI R21, RZ, 0x1c, R9 ;  /* 0x0000001cff157819 */ /* 0x008fe40000011609 */
[----:B------:R-:W-:Y:S01]  /*0240*/  IADD3 R18, P0, R6, R5, RZ ;  /* 0x0000000506127210 */ /* 0x000fe20007f1e0ff */
[----:B------:R-:W-:Y:S01]  /*0250*/  IMAD.SHL.U32 R5, R0, 0x40, RZ ;  /* 0x0000004000057824 */ /* 0x000fe200078e00ff */
[----:B------:R-:W-:Y:S02]  /*0260*/  LOP3.LUT R21, R21, 0x8, RZ, 0xc0, !PT ;  /* 0x0000000815157812 */ /* 0x000fe400078ec0ff */
[----:B----4-:R-:W-:Y:S01]  /*0270*/  SHF.R.U32.HI R31, RZ, 0x1c, R13 ;  /* 0x0000001cff1f7819 */ /* 0x010fe2000001160d */
[----:B------:R-:W-:Y:S01]  /*0280*/  IMAD.X R19, RZ, RZ, R7, P0 ;  /* 0x000000ffff137224 */ /* 0x000fe200000e0607 */
[----:B------:R-:W-:-:S02]  /*0290*/  SHF.R.S32.HI R0, RZ, 0x1f, R5 ;  /* 0x0000001fff007819 */ /* 0x000fc40000011405 */
[C---:B------:R-:W-:Y:S02]  /*02a0*/  LEA R6, P1, R18.reuse, R5, 0x3 ;  /* 0x0000000512067211 */ /* 0x040fe400078218ff */
[----:B------:R-:W-:Y:S02]  /*02b0*/  IADD3 R21, P0, R8, R21, RZ ;  /* 0x0000001508157210 */ /* 0x000fe40007f1e0ff */
[----:B------:R-:W-:Y:S02]  /*02c0*/  LEA.HI.X R0, R18, R0, R19, 0x3, P1 ;  /* 0x0000000012007211 */ /* 0x000fe400008f1c13 */
[----:B------:R-:W-:Y:S01]  /*02d0*/  IADD3 R34, P1, R6, R21, RZ ;  /* 0x0000001506227210 */ /* 0x000fe20007f3e0ff */
[----:B------:R-:W-:Y:S01]  /*02e0*/  IMAD.X R24, RZ, RZ, R9, P0 ;  /* 0x000000ffff187224 */ /* 0x000fe200000e0609 */
[----:B------:R-:W-:Y:S02]  /*02f0*/  SHF.R.U32.HI R7, RZ, 0x1c, R11 ;  /* 0x0000001cff077819 */ /* 0x000fe4000001160b */
[----:B------:R-:W-:Y:S01]  /*0300*/  LOP3.LUT R31, R31, 0x8, RZ, 0xc0, !PT ;  /* 0x000000081f1f7812 */ /* 0x000fe200078ec0ff */
[----:B------:R-:W-:Y:S01]  /*0310*/  IMAD.X R9, R0, 0x1, R24, P1 ;  /* 0x0000000100097824 */ /* 0x000fe200008e0618 */
[----:B------:R-:W-:-:S04]  /*0320*/  LOP3.LUT R7, R7, 0x8, RZ, 0xc0, !PT ;  /* 0x0000000807077812 */ /* 0x000fc800078ec0ff */
[----:B------:R-:W-:Y:S02]  /*0330*/  IADD3 R7, P0, R10, R7, RZ ;  /* 0x000000070a077210 */ /* 0x000fe40007f1e0ff */
[C---:B------:R-:W-:Y:S01]  /*0340*/  SHF.L.U64.HI R9, R34.reuse, 0x2, R9 ;  /* 0x0000000222097819 */ /* 0x040fe20000010209 */
[----:B------:R-:W-:Y:S02]  /*0350*/  IMAD.SHL.U32 R34, R34, 0x4, RZ ;  /* 0x0000000422227824 */ /* 0x000fe400078e00ff */
[----:B------:R-:W-:Y:S01]  /*0360*/  IMAD.X R10, RZ, RZ, R11, P0 ;  /* 0x000000ffff0a7224 */ /* 0x000fe200000e060b */
[----:B------:R-:W-:Y:S02]  /*0370*/  IADD3 R8, P0, R6, R7, RZ ;  /* 0x0000000706087210 */ /* 0x000fe40007f1e0ff */
[----:B------:R-:W-:Y:S02]  /*0380*/  IADD3 R22, P1, R34, UR6, RZ ;  /* 0x0000000622167c10 */ /* 0x000fe4000ff3e0ff */
[----:B------:R-:W-:Y:S01]  /*0390*/  IADD3 R34, P2, R34, UR8, RZ ;  /* 0x0000000822227c10 */ /* 0x000fe2000ff5e0ff */
[----:B------:R-:W-:Y:S01]  /*03a0*/  IMAD.X R11, R0, 0x1, R10, P0 ;  /* 0x00000001000b7824 */ /* 0x000fe200000e060a */
[----:B------:R-:W-:Y:S01]  /*03b0*/  IADD3.X R23, R9, UR7, RZ, P1, !PT ;  /* 0x0000000709177c10 */ /* 0x000fe20008ffe4ff */
[----:B------:R-:W-:Y:S01]  /*03c0*/  IMAD.SHL.U32 R27, R8, 0x4, RZ ;  /* 0x00000004081b7824 */ /* 0x000fe200078e00ff */
[----:B------:R-:W-:-:S02]  /*03d0*/  IADD3 R31, P1, R12, R31, RZ ;  /* 0x0000001f0c1f7210 */ /* 0x000fc40007f3e0ff */
[----:B------:R-:W-:Y:S02]  /*03e0*/  SHF.L.U64.HI R8, R8, 0x2, R11 ;  /* 0x0000000208087819 */ /* 0x000fe4000001020b */
[----:B------:R-:W-:Y:S01]  /*03f0*/  IADD3 R36, P0, R27, UR6, RZ ;  /* 0x000000061b247c10 */ /* 0x000fe2000ff1e0ff */
[----:B------:R-:W-:Y:S01]  /*0400*/  IMAD.X R12, RZ, RZ, R13, P1 ;  /* 0x000000ffff0c7224 */ /* 0x000fe200008e060d */
[----:B------:R-:W-:Y:S02]  /*0410*/  IADD3 R11, P1, R31, R6, RZ ;  /* 0x000000061f0b7210 */ /* 0x000fe40007f3e0ff */
[----:B------:R-:W-:Y:S02]  /*0420*/  IADD3.X R35, R9, UR9, RZ, P2, !PT ;  /* 0x0000000909237c10 */ /* 0x000fe400097fe4ff */
[----:B------:R-:W-:Y:S01]  /*0430*/  IADD3.X R37, R8, UR7, RZ, P0, !PT ;  /* 0x0000000708257c10 */ /* 0x000fe200087fe4ff */
[----:B------:R-:W-:Y:S01]  /*0440*/  IMAD.X R18, R12, 0x1, R0, P1 ;  /* 0x000000010c127824 */ /* 0x000fe200008e0600 */
[----:B------:R0:W2:Y:S01]  /*0450*/  LDG.E.EL R9, desc[UR4][R22.64] ;  /* 0x0000000416097981 */ /* 0x0000a2000c2e1900 */
[----:B------:R-:W-:-:S03]  /*0460*/  IMAD.SHL.U32 R28, R11, 0x4, RZ ;  /* 0x000000040b1c7824 */ /* 0x000fc600078e00ff */
[----:B------:R-:W-:Y:S01]  /*0470*/  SHF.L.U64.HI R11, R11, 0x2, R18 ;  /* 0x000000020b0b7819 */ /* 0x000fe20000010212 */
[----:B------:R-:W3:Y:S01]  /*0480*/  LDG.E.EL R19, desc[UR4][R34.64] ;  /* 0x0000000422137981 */ /* 0x000ee2000c2e1900 */
[----:B------:R-:W-:Y:S02]  /*0490*/  IADD3 R32, P0, R28, UR6, RZ ;  /* 0x000000061c207c10 */ /* 0x000fe4000ff1e0ff */
[----:B------:R-:W-:Y:S01]  /*04a0*/  IADD3 R28, P1, R28, UR8, RZ ;  /* 0x000000081c1c7c10 */ /* 0x000fe2000ff3e0ff */
[----:B------:R-:W4:Y:S01]  /*04b0*/  LDG.E.EL R20, desc[UR4][R36.64] ;  /* 0x0000000424147981 */ /* 0x000f22000c2e1900 */
[----:B------:R-:W-:Y:S02]  /*04c0*/  IADD3.X R33, R11, UR7, RZ, P0, !PT ;  /* 0x000000070b217c10 */ /* 0x000fe400087fe4ff */
[----:B-----5:R-:W-:Y:S02]  /*04d0*/  SHF.R.U32.HI R25, RZ, 0x1c, R17 ;  /* 0x0000001cff197819 */ /* 0x020fe40000011611 */
[----:B0-----:R-:W-:Y:S01]  /*04e0*/  LEA R23, P0, R21, UR8, 0x2 ;  /* 0x0000000815177c11 */ /* 0x001fe2000f8010ff */
[----:B------:R-:W2:Y:S01]  /*04f0*/  LDG.E.EL R22, desc[UR4][R32.64] ;  /* 0x0000000420167981 */ /* 0x000ea2000c2e1900 */
[----:B------:R-:W-:-:S02]  /*0500*/  IADD3.X R29, R11, UR9, RZ, P1, !PT ;  /* 0x000000090b1d7c10 */ /* 0x000fc40008ffe4ff */
[----:B------:R-:W-:Y:S02]  /*0510*/  LOP3.LUT R25, R25, 0x8, RZ, 0xc0, !PT ;  /* 0x0000000819197812 */ /* 0x000fe400078ec0ff */
[----:B------:R-:W-:Y:S01]  /*0520*/  LEA.HI.X R11, R21, UR9, R24, 0x2, P0 ;  /* 0x00000009150b7c11 */ /* 0x000fe200080f1418 */
[----:B------:R0:W3:Y:S01]  /*0530*/  LDG.E.EL R18, desc[UR4][R28.64] ;  /* 0x000000041c127981 */ /* 0x0000e2000c2e1900 */
[C---:B------:R-:W-:Y:S02]  /*0540*/  LEA R21, P1, R31.reuse, UR8, 0x2 ;  /* 0x000000081f157c11 */ /* 0x040fe4000f8210ff */
[----:B------:R-:W-:Y:S02]  /*0550*/  IADD3 R25, P0, R16, R25, RZ ;  /* 0x0000001910197210 */ /* 0x000fe40007f1e0ff */
[----:B------:R-:W-:Y:S02]  /*0560*/  LEA.HI.X R24, R31, UR9, R12, 0x2, P1 ;  /* 0x000000091f187c11 */ /* 0x000fe400088f140c */
[----:B------:R-:W1:Y:S01]  /*0570*/  LDC.64 R12, c[0x0][0x230] ;  /* 0x00008c00ff0c7b82 */ /* 0x000e620000000a00 */
[----:B------:R-:W-:Y:S01]  /*0580*/  IMAD.X R26, RZ, RZ, R17, P0 ;  /* 0x000000ffff1a7224 */ /* 0x000fe200000e0611 */
[----:B------:R-:W-:-:S02]  /*0590*/  IADD3 R16, P0, R27, UR8, RZ ;  /* 0x000000081b107c10 */ /* 0x000fc4000ff1e0ff */
[----:B------:R-:W-:-:S04]  /*05a0*/  SHF.R.U32.HI R27, RZ, 0x1c, R15 ;  /* 0x0000001cff1b7819 */ /* 0x000fc8000001160f */
[----:B------:R-:W-:Y:S02]  /*05b0*/  LOP3.LUT R27, R27, 0x8, RZ, 0xc0, !PT ;  /* 0x000000081b1b7812 */ /* 0x000fe400078ec0ff */
[----:B------:R-:W-:Y:S02]  /*05c0*/  IADD3.X R17, R8, UR9, RZ, P0, !PT ;  /* 0x0000000908117c10 */ /* 0x000fe400087fe4ff */
[----:B------:R-:W-:Y:S02]  /*05d0*/  IADD3 R27, P0, R14, R27, RZ ;  /* 0x0000001b0e1b7210 */ /* 0x000fe40007f1e0ff */
[----:B------:R-:W-:Y:S01]  /*05e0*/  SHF.L.U64.HI R26, R25, 0x5, R26 ;  /* 0x00000005191a7819 */ /* 0x000fe2000001021a */
[----:B------:R-:W5:Y:S02]  /*05f0*/  LDG.E.EL R16, desc[UR4][R16.64] ;  /* 0x0000000410107981 */ /* 0x000f64000c2e1900 */
[----:B------:R-:W-:Y:S01]  /*0600*/  IMAD.X R14, RZ, RZ, R15, P0 ;  /* 0x000000ffff0e7224 */ /* 0x000fe200000e060f */
[----:B------:R-:W-:-:S02]  /*0610*/  LEA R8, P0, R7, UR8, 0x2 ;  /* 0x0000000807087c11 */ /* 0x000fc4000f8010ff */
[----:B------:R-:W-:Y:S02]  /*0620*/  LEA R15, P1, R27, UR8, 0x2 ;  /* 0x000000081b0f7c11 */ /* 0x000fe4000f8210ff */
[----:B------:R-:W-:Y:S02]  /*0630*/  LEA.HI.X R10, R7, UR9, R10, 0x2, P0 ;  /* 0x00000009070a7c11 */ /* 0x000fe400080f140a */
[----:B------:R-:W-:Y:S01]  /*0640*/  IADD3 R7, P0, R27, R6, RZ ;  /* 0x000000061b077210 */ /* 0x000fe20007f1e0ff */
[----:B-1----:R-:W-:-:S04]  /*0650*/  IMAD.WIDE R12, R2, 0x4, R12 ;  /* 0x00000004020c7825 */ /* 0x002fc800078e020c */
[----:B------:R-:W-:Y:S01]  /*0660*/  IMAD.SHL.U32 R2, R25, 0x20, RZ ;  /* 0x0000002019027824 */ /* 0x000fe200078e00ff */
[----:B------:R-:W-:Y:S01]  /*0670*/  LEA.HI.X R27, R27, UR9, R14, 0x2, P1 ;  /* 0x000000091b1b7c11 */ /* 0x000fe200088f140e */
[----:B------:R-:W-:Y:S01]  /*0680*/  IMAD.X R0, R14, 0x1, R0, P0 ;  /* 0x000000010e007824 */ /* 0x000fe200000e0600 */
[----:B------:R-:W4:Y:S02]  /*0690*/  LDG.E.EL.64 R12, desc[UR4][R12.64] ;  /* 0x000000040c0c7981 */ /* 0x000f24000c2e1b00 */
[----:B------:R-:W-:Y:S02]  /*06a0*/  IADD3 R6, P0, R2, R23, RZ ;  /* 0x0000001702067210 */ /* 0x000fe40007f1e0ff */
[----:B0-----:R-:W-:Y:S02]  /*06b0*/  IADD3 R28, P1, R8, R2, RZ ;  /* 0x00000002081c7210 */ /* 0x001fe40007f3e0ff */
[----:B------:R-:W-:Y:S02]  /*06c0*/  IADD3 R14, P2, R21, R2, RZ ;  /* 0x00000002150e7210 */ /* 0x000fe40007f5e0ff */
[----:B------:R-:W-:Y:S01]  /*06d0*/  IADD3 R30, P3, R15, R2, RZ ;  /* 0x000000020f1e7210 */ /* 0x000fe20007f7e0ff */
[C---:B------:R-:W-:Y:S01]  /*06e0*/  IMAD.SHL.U32 R2, R7.reuse, 0x4, RZ ;  /* 0x0000000407027824 */ /* 0x040fe200078e00ff */
[----:B------:R-:W-:Y:S01]  /*06f0*/  SHF.L.U64.HI R0, R7, 0x2, R0 ;  /* 0x0000000207007819 */ /* 0x000fe20000010200 */
[----:B------:R-:W-:-:S02]  /*0700*/  IMAD.X R7, R26, 0x1, R11, P0 ;  /* 0x000000011a077824 */ /* 0x000fc400000e060b */
[--C-:B------:R-:W-:Y:S02]  /*0710*/  IMAD.X R29, R10, 0x1, R26.reuse, P1 ;  /* 0x000000010a1d7824 */ /* 0x100fe400008e061a */
[----:B------:R-:W0:Y:S01]  /*0720*/  LDC.64 R10, c[0x0][0x248] ;  /* 0x00009200ff0a7b82 */ /* 0x000e220000000a00 */
[--C-:B------:R-:W-:Y:S01]  /*0730*/  IMAD.X R15, R24, 0x1, R26.reuse, P2 ;  /* 0x00000001180f7824 */ /* 0x100fe200010e061a */
[----:B------:R-:W-:Y:S01]  /*0740*/  IADD3 R24, P1, R2, UR8, RZ ;  /* 0x0000000802187c10 */ /* 0x000fe2000ff3e0ff */
[----:B------:R-:W-:Y:S02]  /*0750*/  IMAD.X R31, R27, 0x1, R26, P3 ;  /* 0x000000011b1f7824 */ /* 0x000fe400018e061a */
[----:B------:R-:W-:Y:S01]  /*0760*/  IMAD.WIDE R6, R5, 0x4, R6 ;  /* 0x0000000405067825 */ /* 0x000fe200078e0206 */
[----:B------:R-:W-:-:S03]  /*0770*/  IADD3.X R25, R0, UR9, RZ, P1, !PT ;  /* 0x0000000900197c10 */ /* 0x000fc60008ffe4ff */
[C---:B------:R-:W-:Y:S01]  /*0780*/  IMAD.WIDE R14, R5.reuse, 0x4, R14 ;  /* 0x00000004050e7825 */ /* 0x040fe200078e020e */
[----:B------:R-:W-:Y:S01]  /*0790*/  IADD3 R26, P0, R2, UR6, RZ ;  /* 0x00000006021a7c10 */ /* 0x000fe2000ff1e0ff */
[----:B------:R-:W5:Y:S02]  /*07a0*/  LDG.E.EL R7, desc[UR4][R6.64] ;  /* 0x0000000406077981 */ /* 0x000f64000c2e1900 */
[----:B------:R-:W-:-:S04]  /*07b0*/  IMAD.WIDE R28, R5, 0x4, R28 ;  /* 0x00000004051c7825 */ /* 0x000fc800078e021c */
[----:B------:R-:W-:Y:S01]  /*07c0*/  IMAD.WIDE R30, R5, 0x4, R30 ;  /* 0x00000004051e7825 */ /* 0x000fe200078e021e */
[----:B------:R1:W5:Y:S01]  /*07d0*/  LDG.E.EL R14, desc[UR4][R14.64] ;  /* 0x000000040e0e7981 */ /* 0x000362000c2e1900 */
[----:B------:R-:W-:-:S03]  /*07e0*/  IADD3.X R27, R0, UR7, RZ, P0, !PT ;  /* 0x00000007001b7c10 */ /* 0x000fc600087fe4ff */
[----:B------:R-:W5:Y:S04]  /*07f0*/  LDG.E.EL R25, desc[UR4][R24.64] ;  /* 0x0000000418197981 */ /* 0x000f68000c2e1900 */
[----:B------:R-:W5:Y:S04]  /*0800*/  LDG.E.EL R28, desc[UR4][R28.64] ;  /* 0x000000041c1c7981 */ /* 0x000f68000c2e1900 */
[----:B------:R-:W5:Y:S01]  /*0810*/  LDG.E.EL R31, desc[UR4][R30.64] ;  /* 0x000000041e1f7981 */ /* 0x000f62000c2e1900 */
[----:B0-----:R-:W-:Y:S01]  /*0820*/  IMAD.WIDE R32, R4, 0x4, R10 ;  /* 0x0000000404207825 */ /* 0x001fe200078e020a */
[----:B------:R-:W-:Y:S01]  /*0830*/  SHF.R.S32.HI R0, RZ, 0x1f, R3 ;  /* 0x0000001fff007819 */ /* 0x000fe20000011403 */
[----:B------:R-:W0:Y:S01]  /*0840*/  LDC.64 R4, c[0x0][0x250] ;  /* 0x00009400ff047b82 */ /* 0x000e220000000a00 */
[----:B------:R-:W5:Y:S04]  /*0850*/  LDG.E.EL R27, desc[UR4][R26.64] ;  /* 0x000000041a1b7981 */ /* 0x000f68000c2e1900 */
[----:B------:R-:W5:Y:S03]  /*0860*/  LDG.E.EL R32, desc[UR4][R32.64] ;  /* 0x0000000420207981 */ /* 0x000f66000c2e1900 */
[----:B------:R-:W0:Y:S01]  /*0870*/  LDC.64 R10, c[0x0][0x258] ;  /* 0x00009600ff0a7b82 */ /* 0x000e220000000a00 */
[----:B------:R-:W-:-:S05]  /*0880*/  LEA.HI R2, R0, R3, RZ, 0x11 ;  /* 0x0000000300027211 */ /* 0x000fca00078f88ff */
[C---:B------:R-:W-:Y:S01]  /*0890*/  IMAD.SHL.U32 R0, R2.reuse, 0x2, RZ ;  /* 0x0000000202007824 */ /* 0x040fe200078e00ff */
[----:B-1----:R-:W-:-:S04]  /*08a0*/  LOP3.LUT R15, R2, 0xfffe0000, RZ, 0xc0, !PT ;  /* 0xfffe0000020f7812 */ /* 0x002fc800078ec0ff */
[----:B------:R-:W-:-:S04]  /*08b0*/  LOP3.LUT R0, R0, 0xfffc0000, RZ, 0xc0, !PT ;  /* 0xfffc000000007812 */ /* 0x000fc800078ec0ff */
[----:B------:R-:W-:Y:S01]  /*08c0*/  IADD3 R15, R0, R3, -R15 ;  /* 0x00000003000f7210 */ /* 0x000fe20007ffe80f */
[----:B0-----:R-:W-:-:S04]  /*08d0*/  IMAD.WIDE R4, R3, 0x4, R4 ;  /* 0x0000000403047825 */ /* 0x001fc800078e0204 */
[----:B------:R-:W-:-:S04]  /*08e0*/  IMAD.WIDE R10, R15, 0x4, R10 ;  /* 0x000000040f0a7825 */ /* 0x000fc800078e020a */
[----:B---3--:R-:W-:Y:S01]  /*08f0*/  FADD R18, -R19, R18 ;  /* 0x0000001213127221 */ /* 0x008fe20000000100 */
[----:B--2---:R-:W-:-:S03]  /*0900*/  FADD R22, -R9, R22 ;  /* 0x0000001609167221 */ /* 0x004fc60000000100 */
[----:B----4-:R-:W-:Y:S01]  /*0910*/  FFMA R19, R12, R18, R19 ;  /* 0x000000120c137223 */ /* 0x010fe20000000013 */
[----:B-----5:R-:W-:Y:S01]  /*0920*/  FADD R14, -R7, R14 ;  /* 0x0000000e070e7221 */ /* 0x020fe20000000100 */
[----:B------:R-:W-:-:S03]  /*0930*/  FADD R25, -R16, R25 ;  /* 0x0000001910197221 */ /* 0x000fc60000000100 */
[----:B------:R-:W-:Y:S01]  /*0940*/  FFMA R14, R12, R14, R7 ;  /* 0x0000000e0c0e7223 */ /* 0x000fe20000000007 */
[----:B------:R-:W-:Y:S01]  /*0950*/  FFMA R25, R13, R25, R16 ;  /* 0x000000190d197223 */ /* 0x000fe20000000010 */
[----:B------:R-:W-:-:S04]  /*0960*/  FADD R31, -R28, R31 ;  /* 0x0000001f1c1f7221 */ /* 0x000fc80000000100 */
[----:B------:R-:W-:Y:S01]  /*0970*/  FFMA R28, R13, R31, R28 ;  /* 0x0000001f0d1c7223 */ /* 0x000fe2000000001c */
[----:B------:R-:W-:Y:S01]  /*0980*/  FADD R27, -R20, R27 ;  /* 0x0000001b141b7221 */ /* 0x000fe20000000100 */
[----:B------:R-:W-:Y:S02]  /*0990*/  FADD R14, -R19, R14 ;  /* 0x0000000e130e7221 */ /* 0x000fe40000000100 */
[----:B------:R-:W-:Y:S01]  /*09a0*/  FADD R28, -R25, R28 ;  /* 0x0000001c191c7221 */ /* 0x000fe20000000100 */
[----:B------:R-:W-:Y:S01]  /*09b0*/  FFMA R12, R12, R22, R9 ;  /* 0x000000160c0c7223 */ /* 0x000fe20000000009 */
[----:B------:R-:W-:Y:S01]  /*09c0*/  FFMA R13, R13, R27, R20 ;  /* 0x0000001b0d0d7223 */ /* 0x000fe20000000014 */
[C---:B------:R-:W-:Y:S01]  /*09d0*/  FFMA R14, R32.reuse, R14, R19 ;  /* 0x0000000e200e7223 */ /* 0x040fe20000000013 */
[----:B------:R-:W-:-:S03]  /*09e0*/  FFMA R15, R32, R28, R25 ;  /* 0x0000001c200f7223 */ /* 0x000fc60000000019 */
[----:B------:R-:W-:Y:S04]  /*09f0*/  STG.E.64 desc[UR4][R4.64], R12 ;  /* 0x0000000c04007986 */ /* 0x000fe8000c101b04 */
[----:B------:R-:W-:Y:S01]  /*0a00*/  STG.E.64 desc[UR4][R10.64], R14 ;  /* 0x0000000e0a007986 */ /* 0x000fe2000c101b04 */
[----:B------:R-:W-:Y:S05]  /*0a10*/  EXIT ;  /* 0x000000000000794d */ /* 0x000fea0003800000 */
.L_x_0:
[----:B------:R-:W-:-:S00]  /*0a20*/  BRA `(.L_x_0) ;  /* 0xfffffffc00fc7947 */ /* 0x000fc0000383ffff */
[----:B------:R-:W-:-:S00]  /*0a30*/  NOP ;  /* 0x0000000000007918 */ /* 0x000fc00000000000 */
        /* <DEDUP_REMOVED lines=12> */
.L_x_1:


//--------------------- .nv.constant0.triton_poi_fused__unsafe_index_add_mul_sub_26 --------------------------
	.section	.nv.constant0.triton_poi_fused__unsafe_index_add_mul_sub_26,"a",@progbits
	.sectionflags	@""
	.align	4
.nv.constant0.triton_poi_fused__unsafe_index_add_mul_sub_26:
	.zero		612
